	.headerflags	@"EF_CUDA_TEXMODE_UNIFIED EF_CUDA_64BIT_ADDRESS EF_CUDA_ACCELERATORS EF_CUDA_SM90 EF_CUDA_VIRTUAL_SM(EF_CUDA_SM90)"
	.elftype	@"ET_EXEC"


//--------------------- .nv.info                  --------------------------
	.section	.nv.info,"",@"SHT_CUDA_INFO"
	.align	4


	//----- nvinfo : EIATTR_REGCOUNT
	.align		4
        /*0000*/ 	.byte	0x04, 0x2f
        /*0002*/ 	.short	(.L_1 - .L_0)
	.align		4
.L_0:
        /*0004*/ 	.word	index@(triton_poi_fused_convolution_relu_20)
        /*0008*/ 	.word	0x0000001d


	//----- nvinfo : EIATTR_MIN_STACK_SIZE
	.align		4
.L_1:
        /*000c*/ 	.byte	0x04, 0x12
        /*000e*/ 	.short	(.L_3 - .L_2)
	.align		4
.L_2:
        /*0010*/ 	.word	index@(triton_poi_fused_convolution_relu_20)
        /*0014*/ 	.word	0x00000000


	//----- nvinfo : EIATTR_FRAME_SIZE
	.align		4
.L_3:
        /*0018*/ 	.byte	0x04, 0x11
        /*001a*/ 	.short	(.L_5 - .L_4)
	.align		4
.L_4:
        /*001c*/ 	.word	index@(triton_poi_fused_convolution_relu_20)
        /*0020*/ 	.word	0x00000000


	//----- nvinfo : EIATTR_MIN_STACK_SIZE
	.align		4
.L_5:
        /*0024*/ 	.byte	0x04, 0x12
        /*0026*/ 	.short	(.L_7 - .L_6)
	.align		4
.L_6:
        /*0028*/ 	.word	index@(triton_poi_fused_convolution_relu_20)
        /*002c*/ 	.word	0x00000000
.L_7:


//--------------------- .nv.info.triton_poi_fused_convolution_relu_20 --------------------------
	.section	.nv.info.triton_poi_fused_convolution_relu_20,"",@"SHT_CUDA_INFO"
	.sectionflags	@""
	.align	4


	//----- nvinfo : EIATTR_CUDA_API_VERSION
	.align		4
        /*0000*/ 	.byte	0x04, 0x37
        /*0002*/ 	.short	(.L_9 - .L_8)
.L_8:
        /*0004*/ 	.word	0x0000007c


	//----- nvinfo : EIATTR_KPARAM_INFO
	.align		4
.L_9:
        /*0008*/ 	.byte	0x04, 0x17
        /*000a*/ 	.short	(.L_11 - .L_10)
.L_10:
        /*000c*/ 	.word	0x00000000
        /*0010*/ 	.short	0x0004
        /*0012*/ 	.short	0x001c
        /*0014*/ 	.byte	0x00, 0xf0, 0x11, 0x00


	//----- nvinfo : EIATTR_KPARAM_INFO
	.align		4
.L_11:
        /*0018*/ 	.byte	0x04, 0x17
        /*001a*/ 	.short	(.L_13 - .L_12)
.L_12:
        /*001c*/ 	.word	0x00000000
        /*0020*/ 	.short	0x0003
        /*0022*/ 	.short	0x0018
        /*0024*/ 	.byte	0x00, 0xf0, 0x11, 0x00


	//----- nvinfo : EIATTR_KPARAM_INFO
	.align		4
.L_13:
        /*0028*/ 	.byte	0x04, 0x17
        /*002a*/ 	.short	(.L_15 - .L_14)
.L_14:
        /*002c*/ 	.word	0x00000000
        /*0030*/ 	.short	0x0002
        /*0032*/ 	.short	0x0010
        /*0034*/ 	.byte	0x00, 0xf4, 0x21, 0x00


	//----- nvinfo : EIATTR_KPARAM_INFO
	.align		4
.L_15:
        /*0038*/ 	.byte	0x04, 0x17
        /*003a*/ 	.short	(.L_17 - .L_16)
.L_16:
        /*003c*/ 	.word	0x00000000
        /*0040*/ 	.short	0x0001
        /*0042*/ 	.short	0x0008
        /*0044*/ 	.byte	0x00, 0xf4, 0x21, 0x00


	//----- nvinfo : EIATTR_KPARAM_INFO
	.align		4
.L_17:
        /*0048*/ 	.byte	0x04, 0x17
        /*004a*/ 	.short	(.L_19 - .L_18)
.L_18:
        /*004c*/ 	.word	0x00000000
        /*0050*/ 	.short	0x0000
        /*0052*/ 	.short	0x0000
        /*0054*/ 	.byte	0x00, 0xf4, 0x21, 0x00


	//----- nvinfo : EIATTR_SPARSE_MMA_MASK
	.align		4
.L_19:
        /*0058*/ 	.byte	0x03, 0x50
        /*005a*/ 	.short	0x0000


	//----- nvinfo : EIATTR_MAXREG_COUNT
	.align		4
        /*005c*/ 	.byte	0x03, 0x1b
        /*005e*/ 	.short	0x00ff


	//----- nvinfo : EIATTR_EXIT_INSTR_OFFSETS
	.align		4
        /*0060*/ 	.byte	0x04, 0x1c
        /*0062*/ 	.short	(.L_21 - .L_20)


	//   ....[0]....
.L_20:
        /*0064*/ 	.word	0x000006e0


	//   ....[1]....
        /*0068*/ 	.word	0x00000760


	//----- nvinfo : EIATTR_REQNTID
	.align		4
.L_21:
        /*006c*/ 	.byte	0x04, 0x10
        /*006e*/ 	.short	(.L_23 - .L_22)
.L_22:
        /*0070*/ 	.word	0x00000080
        /*0074*/ 	.word	0x00000001
        /*0078*/ 	.word	0x00000001


	//----- nvinfo : EIATTR_CBANK_PARAM_SIZE
	.align		4
.L_23:
        /*007c*/ 	.byte	0x03, 0x19
        /*007e*/ 	.short	0x0020


	//----- nvinfo : EIATTR_PARAM_CBANK
	.align		4
        /*0080*/ 	.byte	0x04, 0x0a
        /*0082*/ 	.short	(.L_25 - .L_24)
	.align		4
.L_24:
        /*0084*/ 	.word	index@(.nv.constant0.triton_poi_fused_convolution_relu_20)
        /*0088*/ 	.short	0x0210
        /*008a*/ 	.short	0x0020


	//----- nvinfo : EIATTR_SW_WAR
	.align		4
.L_25:
        /*008c*/ 	.byte	0x04, 0x36
        /*008e*/ 	.short	(.L_27 - .L_26)
.L_26:
        /*0090*/ 	.word	0x00000008
.L_27:


//--------------------- .nv.callgraph             --------------------------
	.section	.nv.callgraph,"",@"SHT_CUDA_CALLGRAPH"
	.align	4
	.sectionentsize	8
	.align		4
        /*0000*/ 	.word	0x00000000
	.align		4
        /*0004*/ 	.word	0xffffffff
	.align		4
        /*0008*/ 	.word	0x00000000
	.align		4
        /*000c*/ 	.word	0xfffffffe
	.align		4
        /*0010*/ 	.word	0x00000000
	.align		4
        /*0014*/ 	.word	0xfffffffd
	.align		4
        /*0018*/ 	.word	0x00000000
	.align		4
        /*001c*/ 	.word	0xfffffffc


//--------------------- .text.triton_poi_fused_convolution_relu_20 --------------------------
	.section	.text.triton_poi_fused_convolution_relu_20,"ax",@progbits
	.sectionflags	@"SHF_BARRIERS=1"
	.align	128
        .global         triton_poi_fused_convolution_relu_20
        .type           triton_poi_fused_convolution_relu_20,@function
        .size           triton_poi_fused_convolution_relu_20,(.L_x_1 - triton_poi_fused_convolution_relu_20)
        .other          triton_poi_fused_convolution_relu_20,@"STO_CUDA_ENTRY STV_DEFAULT"
triton_poi_fused_convolution_relu_20:
.text.triton_poi_fused_convolution_relu_20:
[----:B------:R-:W0:Y:S02]  /*0000*/  LDC R1, c[0x0][0x28] ;  /* 0x00000a00ff017b82 */ /* 0x000e240000000800 */
[----:B------:R-:W1:Y:S01]  /*0010*/  S2R R3, SR_CTAID.Y ;  /* 0x0000000000037919 */ /* 0x000e620000002600 */
[----:B------:R-:W2:Y:S01]  /*0020*/  LDC.64 R4, c[0x0][0x210] ;  /* 0x00008400ff047b82 */ /* 0x000ea20000000a00 */
[----:B------:R-:W-:Y:S01]  /*0030*/  ULDC.64 UR6, c[0x0][0x208] ;  /* 0x0000820000067ab9 */ /* 0x000fe20000000a00 */
[----:B------:R-:W3:Y:S01]  /*0040*/  S2R R0, SR_TID.X ;  /* 0x0000000000007919 */ /* 0x000ee20000002100 */
[----:B------:R-:W4:Y:S01]  /*0050*/  S2R R9, SR_CTAID.X ;  /* 0x0000000000097919 */ /* 0x000f220000002500 */
[----:B-1----:R-:W-:Y:S01]  /*0060*/  IMAD.SHL.U32 R2, R3, 0x10, RZ ;  /* 0x0000001003027824 */ /* 0x002fe200078e00ff */
[----:B------:R-:W-:Y:S01]  /*0070*/  SHF.R.S32.HI R6, RZ, 0x1b, R3 ;  /* 0x0000001bff067819 */ /* 0x000fe20000011403 */
[----:B---3--:R-:W-:-:S03]  /*0080*/  IMAD.SHL.U32 R16, R0, 0x4, RZ ;  /* 0x0000000400107824 */ /* 0x008fc600078e00ff */
[----:B------:R-:W-:Y:S02]  /*0090*/  SGXT R6, R6, 0x1 ;  /* 0x000000010606781a */ /* 0x000fe40000000200 */
[----:B------:R-:W-:Y:S02]  /*00a0*/  SHF.R.U32.HI R20, RZ, 0x2, R0 ;  /* 0x00000002ff147819 */ /* 0x000fe40000011600 */
[----:B------:R-:W-:Y:S02]  /*00b0*/  LOP3.LUT R3, R2, 0xc, R16, 0xf8, !PT ;  /* 0x0000000c02037812 */ /* 0x000fe400078ef810 */
[----:B------:R-:W-:Y:S02]  /*00c0*/  SGXT.U32 R20, R20, 0x5 ;  /* 0x000000051414781a */ /* 0x000fe40000000000 */
[----:B------:R-:W-:Y:S02]  /*00d0*/  LEA.HI R8, R6, R3, RZ, 0x9 ;  /* 0x0000000306087211 */ /* 0x000fe400078f48ff */
[----:B------:R-:W1:Y:S02]  /*00e0*/  LDC.64 R6, c[0x0][0x218] ;  /* 0x00008600ff067b82 */ /* 0x000e640000000a00 */
[C---:B------:R-:W-:Y:S01]  /*00f0*/  LOP3.LUT R10, R8.reuse, 0xfffffe00, RZ, 0xc0, !PT ;  /* 0xfffffe00080a7812 */ /* 0x040fe200078ec0ff */
[----:B------:R-:W-:-:S04]  /*0100*/  IMAD.SHL.U32 R8, R8, 0x40, RZ ;  /* 0x0000004008087824 */ /* 0x000fc800078e00ff */
[----:B------:R-:W-:Y:S01]  /*0110*/  IMAD.IADD R13, R3, 0x1, -R10 ;  /* 0x00000001030d7824 */ /* 0x000fe200078e0a0a */
[----:B------:R-:W-:Y:S01]  /*0120*/  LOP3.LUT R10, R8, 0xffff8000, RZ, 0xc0, !PT ;  /* 0xffff8000080a7812 */ /* 0x000fe200078ec0ff */
[----:B----4-:R-:W-:-:S04]  /*0130*/  IMAD.SHL.U32 R3, R9, 0x40, RZ ;  /* 0x0000004009037824 */ /* 0x010fc800078e00ff */
[----:B------:R-:W-:Y:S01]  /*0140*/  IMAD.IADD R10, R13, 0x1, R10 ;  /* 0x000000010d0a7824 */ /* 0x000fe200078e020a */
[----:B------:R-:W-:Y:S02]  /*0150*/  LOP3.LUT R8, R3, R20, RZ, 0xfc, !PT ;  /* 0x0000001403087212 */ /* 0x000fe400078efcff */
[----:B------:R-:W-:Y:S02]  /*0160*/  LOP3.LUT R9, R3, 0x20, R20, 0xfe, !PT ;  /* 0x0000002003097812 */ /* 0x000fe400078efe14 */
[C---:B------:R-:W-:Y:S01]  /*0170*/  ISETP.GE.AND P0, PT, R8.reuse, 0x40, PT ;  /* 0x000000400800780c */ /* 0x040fe20003f06270 */
[--C-:B------:R-:W-:Y:S01]  /*0180*/  IMAD R19, R8, 0x200, R10.reuse ;  /* 0x0000020008137824 */ /* 0x100fe200078e020a */
[C---:B------:R-:W-:Y:S01]  /*0190*/  ISETP.GE.AND P1, PT, R9.reuse, 0x40, PT ;  /* 0x000000400900780c */ /* 0x040fe20003f26270 */
[----:B------:R-:W-:Y:S01]  /*01a0*/  IMAD R23, R9, 0x200, R10 ;  /* 0x0000020009177824 */ /* 0x000fe200078e020a */
[----:B------:R-:W-:Y:S02]  /*01b0*/  CS2R R8, SRZ ;  /* 0x0000000000087805 */ /* 0x000fe4000001ff00 */
[----:B------:R-:W-:Y:S01]  /*01c0*/  CS2R R10, SRZ ;  /* 0x00000000000a7805 */ /* 0x000fe2000001ff00 */
[----:B-1----:R-:W-:Y:S01]  /*01d0*/  IMAD.WIDE R12, R13, 0x4, R6 ;  /* 0x000000040d0c7825 */ /* 0x002fe200078e0206 */
[----:B------:R-:W-:-:S03]  /*01e0*/  CS2R R6, SRZ ;  /* 0x0000000000067805 */ /* 0x000fc6000001ff00 */
[--C-:B--2---:R-:W-:Y:S02]  /*01f0*/  IMAD.WIDE R18, R19, 0x4, R4.reuse ;  /* 0x0000000413127825 */ /* 0x104fe400078e0204 */
[----:B------:R-:W2:Y:S02]  /*0200*/  LDG.E.EL.128 R12, desc[UR6][R12.64] ;  /* 0x000000060c0c7981 */ /* 0x000ea4000c2e1d00 */
[----:B------:R-:W-:Y:S01]  /*0210*/  IMAD.WIDE R22, R23, 0x4, R4 ;  /* 0x0000000417167825 */ /* 0x000fe200078e0204 */
[----:B------:R-:W-:Y:S01]  /*0220*/  CS2R R4, SRZ ;  /* 0x0000000000047805 */ /* 0x000fe2000001ff00 */
[----:B------:R-:W2:Y:S05]  /*0230*/  @!P0 LDG.E.EL.128 R8, desc[UR6][R18.64] ;  /* 0x0000000612088981 */ /* 0x000eaa000c2e1d00 */
[----:B------:R1:W3:Y:S01]  /*0240*/  @!P1 LDG.E.EL.128 R4, desc[UR6][R22.64] ;  /* 0x0000000616049981 */ /* 0x0002e2000c2e1d00 */
[----:B------:R-:W4:Y:S01]  /*0250*/  S2UR UR5, SR_CgaCtaId ;  /* 0x00000000000579c3 */ /* 0x000f220000008800 */
[----:B------:R-:W-:Y:S01]  /*0260*/  IMAD.SHL.U32 R17, R0, 0x100, RZ ;  /* 0x0000010000117824 */ /* 0x000fe200078e00ff */
[----:B------:R-:W-:-:S04]  /*0270*/  UMOV UR4, 0x400 ;  /* 0x0000040000047882 */ /* 0x000fc80000000000 */
[----:B------:R-:W-:-:S04]  /*0280*/  LOP3.LUT R17, R17, 0x300, RZ, 0xc0, !PT ;  /* 0x0000030011117812 */ /* 0x000fc800078ec0ff */
[C---:B------:R-:W-:Y:S02]  /*0290*/  LOP3.LUT R24, R17.reuse, 0x40, RZ, 0xfc, !PT ;  /* 0x0000004011187812 */ /* 0x040fe400078efcff */
[C---:B------:R-:W-:Y:S02]  /*02a0*/  LOP3.LUT R25, R17.reuse, 0x80, RZ, 0xfc, !PT ;  /* 0x0000008011197812 */ /* 0x040fe400078efcff */
[C---:B------:R-:W-:Y:S02]  /*02b0*/  LOP3.LUT R21, R17.reuse, R20, RZ, 0xfc, !PT ;  /* 0x0000001411157212 */ /* 0x040fe400078efcff */
[----:B-1----:R-:W-:Y:S01]  /*02c0*/  LOP3.LUT R23, R17, 0xc0, RZ, 0xfc, !PT ;  /* 0x000000c011177812 */ /* 0x002fe200078efcff */
[----:B----4-:R-:W-:-:S06]  /*02d0*/  UPRMT UR4, UR5, 0x654, UR4 ;  /* 0x0000065405047896 */ /* 0x010fcc0008000004 */
[----:B------:R-:W-:Y:S02]  /*02e0*/  LEA.HI R20, R17, UR4, RZ, 0x1c ;  /* 0x0000000411147c11 */ /* 0x000fe4000f8fe0ff */
[----:B------:R-:W-:Y:S02]  /*02f0*/  LEA.HI R24, R24, UR4, RZ, 0x1c ;  /* 0x0000000418187c11 */ /* 0x000fe4000f8fe0ff */
[----:B------:R-:W-:Y:S02]  /*0300*/  LEA.HI R22, R25, UR4, RZ, 0x1c ;  /* 0x0000000419167c11 */ /* 0x000fe4000f8fe0ff */
[----:B------:R-:W-:Y:S01]  /*0310*/  LEA.HI R26, R23, UR4, RZ, 0x1c ;  /* 0x00000004171a7c11 */ /* 0x000fe2000f8fe0ff */
[C---:B------:R-:W-:Y:S02]  /*0320*/  IMAD R18, R21.reuse, 0x4, R20 ;  /* 0x0000000415127824 */ /* 0x040fe400078e0214 */
[C---:B------:R-:W-:Y:S02]  /*0330*/  IMAD R17, R21.reuse, 0x4, R24 ;  /* 0x0000000415117824 */ /* 0x040fe400078e0218 */
[----:B------:R-:W-:-:S02]  /*0340*/  IMAD R20, R21, 0x4, R22 ;  /* 0x0000000415147824 */ /* 0x000fc400078e0216 */
[----:B------:R-:W-:Y:S01]  /*0350*/  IMAD R19, R21, 0x4, R26 ;  /* 0x0000000415137824 */ /* 0x000fe200078e021a */
[C---:B--2---:R-:W-:Y:S01]  /*0360*/  FSETP.GEU.AND P6, PT, R12.reuse, -R8, PT ;  /* 0x800000080c00720b */ /* 0x044fe20003fce000 */
[----:B------:R-:W-:Y:S01]  /*0370*/  FADD R8, R12, R8 ;  /* 0x000000080c087221 */ /* 0x000fe20000000000 */
[C---:B------:R-:W-:Y:S01]  /*0380*/  FSETP.GEU.AND P2, PT, R13.reuse, -R9, PT ;  /* 0x800000090d00720b */ /* 0x040fe20003f4e000 */
[----:B------:R-:W-:Y:S01]  /*0390*/  FADD R9, R13, R9 ;  /* 0x000000090d097221 */ /* 0x000fe20000000000 */
[C---:B------:R-:W-:Y:S01]  /*03a0*/  FSETP.GEU.AND P4, PT, R14.reuse, -R10, PT ;  /* 0x8000000a0e00720b */ /* 0x040fe20003f8e000 */
[----:B------:R-:W-:Y:S01]  /*03b0*/  FADD R10, R14, R10 ;  /* 0x0000000a0e0a7221 */ /* 0x000fe20000000000 */
[C---:B------:R-:W-:Y:S01]  /*03c0*/  FSETP.GEU.AND P5, PT, R15.reuse, -R11, PT ;  /* 0x8000000b0f00720b */ /* 0x040fe20003fae000 */
[----:B------:R-:W-:Y:S01]  /*03d0*/  FADD R11, R15, R11 ;  /* 0x0000000b0f0b7221 */ /* 0x000fe20000000000 */
[C---:B---3--:R-:W-:Y:S01]  /*03e0*/  FSETP.GEU.AND P0, PT, R12.reuse, -R4, PT ;  /* 0x800000040c00720b */ /* 0x048fe20003f0e000 */
[----:B------:R-:W-:Y:S01]  /*03f0*/  FADD R4, R12, R4 ;  /* 0x000000040c047221 */ /* 0x000fe20000000000 */
[C---:B------:R-:W-:Y:S01]  /*0400*/  FSETP.GEU.AND P1, PT, R13.reuse, -R5, PT ;  /* 0x800000050d00720b */ /* 0x040fe20003f2e000 */
[----:B------:R-:W-:Y:S01]  /*0410*/  FADD R5, R13, R5 ;  /* 0x000000050d057221 */ /* 0x000fe20000000000 */
[C---:B------:R-:W-:Y:S01]  /*0420*/  FSETP.GEU.AND P3, PT, R14.reuse, -R6, PT ;  /* 0x800000060e00720b */ /* 0x040fe20003f6e000 */
[----:B------:R-:W-:Y:S01]  /*0430*/  FADD R6, R14, R6 ;  /* 0x000000060e067221 */ /* 0x000fe20000000000 */
[----:B------:R-:W-:-:S02]  /*0440*/  FSEL R13, R8, RZ, P6 ;  /* 0x000000ff080d7208 */ /* 0x000fc40003000000 */
[C---:B------:R-:W-:Y:S01]  /*0450*/  FSETP.GEU.AND P6, PT, R15.reuse, -R7, PT ;  /* 0x800000070f00720b */ /* 0x040fe20003fce000 */
[----:B------:R-:W-:Y:S01]  /*0460*/  FADD R15, R15, R7 ;  /* 0x000000070f0f7221 */ /* 0x000fe20000000000 */
[----:B------:R-:W-:Y:S02]  /*0470*/  FSEL R12, R9, RZ, P2 ;  /* 0x000000ff090c7208 */ /* 0x000fe40001000000 */
[----:B------:R-:W-:Y:S02]  /*0480*/  FSEL R9, R10, RZ, P4 ;  /* 0x000000ff0a097208 */ /* 0x000fe40002000000 */
[----:B------:R-:W-:Y:S01]  /*0490*/  FSEL R10, R11, RZ, P5 ;  /* 0x000000ff0b0a7208 */ /* 0x000fe20002800000 */
[----:B------:R-:W-:Y:S01]  /*04a0*/  STS [R18], R13 ;  /* 0x0000000d12007388 */ /* 0x000fe20000000800 */
[----:B------:R-:W-:Y:S02]  /*04b0*/  FSEL R21, R4, RZ, P0 ;  /* 0x000000ff04157208 */ /* 0x000fe40000000000 */
[----:B------:R-:W-:Y:S01]  /*04c0*/  FSEL R14, R5, RZ, P1 ;  /* 0x000000ff050e7208 */ /* 0x000fe20000800000 */
[----:B------:R-:W-:Y:S01]  /*04d0*/  STS [R17+0x100], R12 ;  /* 0x0001000c11007388 */ /* 0x000fe20000000800 */
[----:B------:R-:W-:-:S02]  /*04e0*/  FSEL R23, R6, RZ, P3 ;  /* 0x000000ff06177208 */ /* 0x000fc40001800000 */
[----:B------:R-:W-:Y:S01]  /*04f0*/  FSEL R22, R15, RZ, P6 ;  /* 0x000000ff0f167208 */ /* 0x000fe20003000000 */
[----:B------:R-:W-:Y:S04]  /*0500*/  STS [R20+0x200], R9 ;  /* 0x0002000914007388 */ /* 0x000fe80000000800 */
[----:B------:R1:W-:Y:S04]  /*0510*/  STS [R19+0x300], R10 ;  /* 0x0003000a13007388 */ /* 0x0003e80000000800 */
[----:B------:R-:W-:Y:S04]  /*0520*/  STS [R18+0x80], R21 ;  /* 0x0000801512007388 */ /* 0x000fe80000000800 */
[----:B------:R-:W-:Y:S01]  /*0530*/  STS [R17+0x180], R14 ;  /* 0x0001800e11007388 */ /* 0x000fe20000000800 */
[----:B------:R-:W-:Y:S01]  /*0540*/  SHF.R.U32.HI R7, RZ, 0x2, R0 ;  /* 0x00000002ff077819 */ /* 0x000fe20000011600 */
[----:B-1----:R-:W1:Y:S02]  /*0550*/  LDC.64 R10, c[0x0][0x220] ;  /* 0x00008800ff0a7b82 */ /* 0x002e640000000a00 */
[----:B------:R-:W-:Y:S04]  /*0560*/  STS [R20+0x280], R23 ;  /* 0x0002801714007388 */ /* 0x000fe80000000800 */
[----:B------:R-:W-:Y:S01]  /*0570*/  STS [R19+0x380], R22 ;  /* 0x0003801613007388 */ /* 0x000fe20000000800 */
[----:B------:R-:W-:-:S02]  /*0580*/  LOP3.LUT R7, R7, 0x1c, RZ, 0xc0, !PT ;  /* 0x0000001c07077812 */ /* 0x000fc400078ec0ff */
[----:B------:R-:W-:-:S03]  /*0590*/  LOP3.LUT R8, R16, 0x1fc, RZ, 0xc0, !PT ;  /* 0x000001fc10087812 */ /* 0x000fc600078ec0ff */
[----:B------:R-:W-:-:S04]  /*05a0*/  VIADD R7, R7, UR4 ;  /* 0x0000000407077c36 */ /* 0x000fc80008000000 */
[----:B------:R-:W-:Y:S01]  /*05b0*/  IMAD R12, R8, 0x4, R7 ;  /* 0x00000004080c7824 */ /* 0x000fe200078e0207 */
[----:B------:R-:W-:Y:S01]  /*05c0*/  BAR.SYNC.DEFER_BLOCKING 0x0 ;  /* 0x0000000000007b1d */ /* 0x000fe20000010000 */
[----:B------:R-:W-:-:S05]  /*05d0*/  SHF.R.U32.HI R9, RZ, 0x4, R0 ;  /* 0x00000004ff097819 */ /* 0x000fca0000011600 */
[----:B------:R-:W-:Y:S04]  /*05e0*/  LDS R4, [R12] ;  /* 0x000000000c047984 */ /* 0x000fe80000000800 */
[----:B------:R-:W-:Y:S04]  /*05f0*/  LDS R5, [R12+0x4] ;  /* 0x000004000c057984 */ /* 0x000fe80000000800 */
[----:B------:R-:W-:Y:S04]  /*0600*/  LDS R6, [R12+0x8] ;  /* 0x000008000c067984 */ /* 0x000fe80000000800 */
[----:B------:R-:W2:Y:S01]  /*0610*/  LDS R7, [R12+0xc] ;  /* 0x00000c000c077984 */ /* 0x000ea20000000800 */
[----:B------:R-:W-:-:S02]  /*0620*/  SGXT.U32 R9, R9, 0x3 ;  /* 0x000000030909781a */ /* 0x000fc40000000000 */
[----:B------:R-:W-:Y:S02]  /*0630*/  LOP3.LUT R16, R3, 0x3c, R16, 0xf8, !PT ;  /* 0x0000003c03107812 */ /* 0x000fe400078ef810 */
[----:B------:R-:W-:Y:S02]  /*0640*/  LOP3.LUT R0, R8, 0x200, RZ, 0xfc, !PT ;  /* 0x0000020008007812 */ /* 0x000fe400078efcff */
[----:B------:R-:W-:Y:S02]  /*0650*/  LOP3.LUT R9, R2, R9, RZ, 0xfc, !PT ;  /* 0x0000000902097212 */ /* 0x000fe400078efcff */
[----:B------:R-:W-:Y:S02]  /*0660*/  ISETP.GE.AND P0, PT, R16, 0x40, PT ;  /* 0x000000401000780c */ /* 0x000fe40003f06270 */
[----:B------:R-:W-:Y:S01]  /*0670*/  SHF.R.U32.HI R0, RZ, 0x4, R0 ;  /* 0x00000004ff007819 */ /* 0x000fe20000011600 */
[----:B------:R-:W-:-:S03]  /*0680*/  IMAD R9, R9, 0x40, R16 ;  /* 0x0000004009097824 */ /* 0x000fc600078e0210 */
[----:B------:R-:W-:Y:S01]  /*0690*/  LOP3.LUT R0, R0, 0x3c, RZ, 0xc0, !PT ;  /* 0x0000003c00007812 */ /* 0x000fe200078ec0ff */
[----:B-1----:R-:W-:-:S04]  /*06a0*/  IMAD.WIDE R2, R9, 0x4, R10 ;  /* 0x0000000409027825 */ /* 0x002fc800078e020a */
[----:B------:R-:W-:-:S04]  /*06b0*/  VIADD R13, R0, UR4 ;  /* 0x00000004000d7c36 */ /* 0x000fc80008000000 */
[----:B------:R-:W-:Y:S01]  /*06c0*/  IMAD R13, R8, 0x4, R13 ;  /* 0x00000004080d7824 */ /* 0x000fe200078e020d */
[----:B--2---:R1:W-:Y:S01]  /*06d0*/  @!P0 STG.E.128 desc[UR6][R2.64], R4 ;  /* 0x0000000402008986 */ /* 0x0043e2000c101d06 */
[----:B------:R-:W-:Y:S05]  /*06e0*/  @P0 EXIT ;  /* 0x000000000000094d */ /* 0x000fea0003800000 */
[----:B-1----:R-:W-:Y:S01]  /*06f0*/  LDS R4, [R13+0x800] ;  /* 0x000800000d047984 */ /* 0x002fe20000000800 */
[----:B------:R-:W-:-:S03]  /*0700*/  VIADD R9, R9, 0x200 ;  /* 0x0000020009097836 */ /* 0x000fc60000000000 */
[----:B------:R-:W-:Y:S01]  /*0710*/  LDS R5, [R13+0x804] ;  /* 0x000804000d057984 */ /* 0x000fe20000000800 */
[----:B------:R-:W-:-:S03]  /*0720*/  IMAD.WIDE R10, R9, 0x4, R10 ;  /* 0x00000004090a7825 */ /* 0x000fc600078e020a */
[----:B------:R-:W-:Y:S04]  /*0730*/  LDS R6, [R13+0x808] ;  /* 0x000808000d067984 */ /* 0x000fe80000000800 */
[----:B------:R-:W0:Y:S04]  /*0740*/  LDS R7, [R13+0x80c] ;  /* 0x00080c000d077984 */ /* 0x000e280000000800 */
[----:B0-----:R-:W-:Y:S01]  /*0750*/  STG.E.128 desc[UR6][R10.64], R4 ;  /* 0x000000040a007986 */ /* 0x001fe2000c101d06 */
[----:B------:R-:W-:Y:S05]  /*0760*/  EXIT ;  /* 0x000000000000794d */ /* 0x000fea0003800000 */
.L_x_0:
[----:B------:R-:W-:-:S00]  /*0770*/  BRA `(.L_x_0) ;  /* 0xfffffffc00fc7947 */ /* 0x000fc0000383ffff */
[----:B------:R-:W-:-:S00]  /*0780*/  NOP ;  /* 0x0000000000007918 */ /* 0x000fc00000000000 */
[----:B------:R-:W-:-:S00]  /*0790*/  NOP ;  /* 0x0000000000007918 */ /* 0x000fc00000000000 */
[----:B------:R-:W-:-:S00]  /*07a0*/  NOP ;  /* 0x0000000000007918 */ /* 0x000fc00000000000 */
[----:B------:R-:W-:-:S00]  /*07b0*/  NOP ;  /* 0x0000000000007918 */ /* 0x000fc00000000000 */
[----:B------:R-:W-:-:S00]  /*07c0*/  NOP ;  /* 0x0000000000007918 */ /* 0x000fc00000000000 */
[----:B------:R-:W-:-:S00]  /*07d0*/  NOP ;  /* 0x0000000000007918 */ /* 0x000fc00000000000 */
[----:B------:R-:W-:-:S00]  /*07e0*/  NOP ;  /* 0x0000000000007918 */ /* 0x000fc00000000000 */
[----:B------:R-:W-:-:S00]  /*07f0*/  NOP ;  /* 0x0000000000007918 */ /* 0x000fc00000000000 */
.L_x_1:


//--------------------- .nv.shared.triton_poi_fused_convolution_relu_20 --------------------------
	.section	.nv.shared.triton_poi_fused_convolution_relu_20,"aw",@nobits
	.sectionflags	@""
	.align	16
	.zero		1024


//--------------------- .nv.constant0.triton_poi_fused_convolution_relu_20 --------------------------
	.section	.nv.constant0.triton_poi_fused_convolution_relu_20,"a",@progbits
	.sectionflags	@""
	.align	4
.nv.constant0.triton_poi_fused_convolution_relu_20:
	.zero		560
